//
// Generated by NVIDIA NVVM Compiler
//
// Compiler Build ID: CL-36424714
// Cuda compilation tools, release 13.0, V13.0.88
// Based on NVVM 20.0.0
//

.version 9.0
.target sm_100
.address_size 64

	// .globl	_Z21check_handshaking_gpuPiS_i

.visible .entry _Z21check_handshaking_gpuPiS_i(
	.param .u64 .ptr .align 1 _Z21check_handshaking_gpuPiS_i_param_0,
	.param .u64 .ptr .align 1 _Z21check_handshaking_gpuPiS_i_param_1,
	.param .u32 _Z21check_handshaking_gpuPiS_i_param_2
)
{
	.reg .pred 	%p<6>;
	.reg .b32 	%r<14>;
	.reg .b64 	%rd<11>;

	ld.param.u64 	%rd5, [_Z21check_handshaking_gpuPiS_i_param_0];
	ld.param.u64 	%rd4, [_Z21check_handshaking_gpuPiS_i_param_1];
	ld.param.u32 	%r7, [_Z21check_handshaking_gpuPiS_i_param_2];
	cvta.to.global.u64 	%rd1, %rd5;
	mov.u32 	%r1, %ntid.x;
	mov.u32 	%r8, %ctaid.x;
	mov.u32 	%r9, %tid.x;
	mad.lo.s32 	%r13, %r8, %r1, %r9;
	bar.sync 	0;
	setp.ge.s32 	%p1, %r13, %r7;
	@%p1 bra 	$L__BB0_7;
	mov.u32 	%r10, %nctaid.x;
	mul.lo.s32 	%r3, %r1, %r10;
	cvta.to.global.u64 	%rd2, %rd4;
$L__BB0_2:
	mul.wide.s32 	%rd6, %r13, 4;
	add.s64 	%rd3, %rd2, %rd6;
	ld.global.u32 	%r11, [%rd3];
	setp.ne.s32 	%p2, %r11, -1;
	@%p2 bra 	$L__BB0_6;
	add.s64 	%rd8, %rd1, %rd6;
	ld.global.u32 	%r5, [%rd8];
	setp.eq.s32 	%p3, %r5, -1;
	@%p3 bra 	$L__BB0_6;
	mul.wide.s32 	%rd9, %r5, 4;
	add.s64 	%rd10, %rd1, %rd9;
	ld.global.u32 	%r12, [%rd10];
	setp.ne.s32 	%p4, %r12, %r13;
	@%p4 bra 	$L__BB0_6;
	st.global.u32 	[%rd3], %r5;
$L__BB0_6:
	add.s32 	%r13, %r13, %r3;
	setp.lt.s32 	%p5, %r13, %r7;
	@%p5 bra 	$L__BB0_2;
$L__BB0_7:
	ret;

}


// ===== COMPILED SASS (sm_100) =====

	.target	sm_100

	.elftype	@"ET_EXEC"


//--------------------- .note.nv.tkinfo           --------------------------
	.section	.note.nv.tkinfo,"",@"SHT_NOTE"
	.sectionflags	@"SHF_NOTE_NV_TKINFO"
	.tkinfo
        /*0018*/ 	.word	0x00000002
        /*0030*/ 	.string	""
        /*0030*/ 	.string	"ptxas"
        /*0030*/ 	.string	"Cuda compilation tools, release 13.0, V13.0.88"
        /*0030*/ 	.string	"Build cuda_13.0.r13.0/compiler.36424714_0"
        /*0030*/ 	.string	"-arch sm_100 -m 64 "



//--------------------- .note.nv.cuinfo           --------------------------
	.section	.note.nv.cuinfo,"",@"SHT_NOTE"
	.sectionflags	@"SHF_NOTE_NV_CUINFO"
        /*0018*/ 	.short	0x0002
        /*001a*/ 	.short	0x0064
        /*001c*/ 	.short	0x0082
	.zero		2


//--------------------- .nv.info                  --------------------------
	.section	.nv.info,"",@"SHT_CUDA_INFO"
	.align	4


	//----- nvinfo : EIATTR_REGCOUNT
	.align		4
        /*0000*/ 	.byte	0x04, 0x2f
        /*0002*/ 	.short	(.L_1 - .L_0)
	.align		4
.L_0:
        /*0004*/ 	.word	index@(_Z21check_handshaking_gpuPiS_i)
        /*0008*/ 	.word	0x0000000e


	//----- nvinfo : EIATTR_FRAME_SIZE
	.align		4
.L_1:
        /*000c*/ 	.byte	0x04, 0x11
        /*000e*/ 	.short	(.L_3 - .L_2)
	.align		4
.L_2:
        /*0010*/ 	.word	index@(_Z21check_handshaking_gpuPiS_i)
        /*0014*/ 	.word	0x00000000


	//----- nvinfo : EIATTR_MIN_STACK_SIZE
	.align		4
.L_3:
        /*0018*/ 	.byte	0x04, 0x12
        /*001a*/ 	.short	(.L_5 - .L_4)
	.align		4
.L_4:
        /*001c*/ 	.word	index@(_Z21check_handshaking_gpuPiS_i)
        /*0020*/ 	.word	0x00000000
.L_5:


//--------------------- .nv.compat                --------------------------
	.section	.nv.compat,"",@"SHT_CUDA_COMPAT_INFO"
	.align	4
        /*0000*/ 	.byte	0x02, 0x09, 0x00, 0x00, 0x02, 0x02, 0x01, 0x00, 0x02, 0x05, 0x05, 0x00, 0x03, 0x07, 0x01, 0x01
        /*0010*/ 	.byte	0x02, 0x03, 0x00, 0x00, 0x02, 0x06, 0x01, 0x00, 0x04, 0x0b, 0x08, 0x00, 0x09, 0x00, 0x00, 0x00
        /*0020*/ 	.byte	0x00, 0x00, 0x00, 0x00


//--------------------- .nv.info._Z21check_handshaking_gpuPiS_i --------------------------
	.section	.nv.info._Z21check_handshaking_gpuPiS_i,"",@"SHT_CUDA_INFO"
	.sectionflags	@""
	.align	4


	//----- nvinfo : EIATTR_CUDA_API_VERSION
	.align		4
        /*0000*/ 	.byte	0x04, 0x37
        /*0002*/ 	.short	(.L_7 - .L_6)
.L_6:
        /*0004*/ 	.word	0x00000082


	//----- nvinfo : EIATTR_KPARAM_INFO
	.align		4
.L_7:
        /*0008*/ 	.byte	0x04, 0x17
        /*000a*/ 	.short	(.L_9 - .L_8)
.L_8:
        /*000c*/ 	.word	0x00000000
        /*0010*/ 	.short	0x0002
        /*0012*/ 	.short	0x0010
        /*0014*/ 	.byte	0x00, 0xf0, 0x11, 0x00


	//----- nvinfo : EIATTR_KPARAM_INFO
	.align		4
.L_9:
        /*0018*/ 	.byte	0x04, 0x17
        /*001a*/ 	.short	(.L_11 - .L_10)
.L_10:
        /*001c*/ 	.word	0x00000000
        /*0020*/ 	.short	0x0001
        /*0022*/ 	.short	0x0008
        /*0024*/ 	.byte	0x00, 0xf5, 0x21, 0x00


	//----- nvinfo : EIATTR_KPARAM_INFO
	.align		4
.L_11:
        /*0028*/ 	.byte	0x04, 0x17
        /*002a*/ 	.short	(.L_13 - .L_12)
.L_12:
        /*002c*/ 	.word	0x00000000
        /*0030*/ 	.short	0x0000
        /*0032*/ 	.short	0x0000
        /*0034*/ 	.byte	0x00, 0xf5, 0x21, 0x00


	//----- nvinfo : EIATTR_SPARSE_MMA_MASK
	.align		4
.L_13:
        /*0038*/ 	.byte	0x03, 0x50
        /*003a*/ 	.short	0x0000


	//----- nvinfo : EIATTR_MAXREG_COUNT
	.align		4
        /*003c*/ 	.byte	0x03, 0x1b
        /*003e*/ 	.short	0x00ff


	//----- nvinfo : EIATTR_NUM_BARRIERS
	.align		4
        /*0040*/ 	.byte	0x02, 0x4c
        /*0042*/ 	.byte	0x01
	.zero		1


	//----- nvinfo : EIATTR_MERCURY_ISA_VERSION
	.align		4
        /*0044*/ 	.byte	0x03, 0x5f
        /*0046*/ 	.short	0x0101


	//----- nvinfo : EIATTR_VRC_CTA_INIT_COUNT
	.align		4
        /*0048*/ 	.byte	0x02, 0x4a
	.zero		1
	.zero		1


	//----- nvinfo : EIATTR_EXIT_INSTR_OFFSETS
	.align		4
        /*004c*/ 	.byte	0x04, 0x1c
        /*004e*/ 	.short	(.L_15 - .L_14)


	//   ....[0]....
.L_14:
        /*0050*/ 	.word	0x00000080


	//   ....[1]....
        /*0054*/ 	.word	0x00000200


	//----- nvinfo : EIATTR_CRS_STACK_SIZE
	.align		4
.L_15:
        /*0058*/ 	.byte	0x04, 0x1e
        /*005a*/ 	.short	(.L_17 - .L_16)
.L_16:
        /*005c*/ 	.word	0x00000000


	//----- nvinfo : EIATTR_CBANK_PARAM_SIZE
	.align		4
.L_17:
        /*0060*/ 	.byte	0x03, 0x19
        /*0062*/ 	.short	0x0014


	//----- nvinfo : EIATTR_PARAM_CBANK
	.align		4
        /*0064*/ 	.byte	0x04, 0x0a
        /*0066*/ 	.short	(.L_19 - .L_18)
	.align		4
.L_18:
        /*0068*/ 	.word	index@(.nv.constant0._Z21check_handshaking_gpuPiS_i)
        /*006c*/ 	.short	0x0380
        /*006e*/ 	.short	0x0014


	//----- nvinfo : EIATTR_SW_WAR
	.align		4
.L_19:
        /*0070*/ 	.byte	0x04, 0x36
        /*0072*/ 	.short	(.L_21 - .L_20)
.L_20:
        /*0074*/ 	.word	0x00000008
.L_21:


//--------------------- .nv.callgraph             --------------------------
	.section	.nv.callgraph,"",@"SHT_CUDA_CALLGRAPH"
	.align	4
	.sectionentsize	8
	.align		4
        /*0000*/ 	.word	0x00000000
	.align		4
        /*0004*/ 	.word	0xffffffff
	.align		4
        /*0008*/ 	.word	0x00000000
	.align		4
        /*000c*/ 	.word	0xfffffffe
	.align		4
        /*0010*/ 	.word	0x00000000
	.align		4
        /*0014*/ 	.word	0xfffffffd
	.align		4
        /*0018*/ 	.word	0x00000000
	.align		4
        /*001c*/ 	.word	0xfffffffc


//--------------------- .text._Z21check_handshaking_gpuPiS_i --------------------------
	.section	.text._Z21check_handshaking_gpuPiS_i,"ax",@progbits
	.align	128
        .global         _Z21check_handshaking_gpuPiS_i
        .type           _Z21check_handshaking_gpuPiS_i,@function
        .size           _Z21check_handshaking_gpuPiS_i,(.L_x_4 - _Z21check_handshaking_gpuPiS_i)
        .other          _Z21check_handshaking_gpuPiS_i,@"STO_CUDA_ENTRY STV_DEFAULT"
_Z21check_handshaking_gpuPiS_i:
.text._Z21check_handshaking_gpuPiS_i:
[----:B------:R-:W-:Y:S01]  /*0000*/  LDC R1, c[0x0][0x37c] ;  /* 0x0000df00ff017b82 */ /* 0x000fe20000000800 */
[----:B------:R-:W0:Y:S01]  /*0010*/  S2R R0, SR_CTAID.X ;  /* 0x0000000000007919 */ /* 0x000e220000002500 */
[----:B------:R-:W0:Y:S01]  /*0020*/  LDCU UR4, c[0x0][0x360] ;  /* 0x00006c00ff0477ac */ /* 0x000e220008000800 */
[----:B------:R-:W0:Y:S01]  /*0030*/  S2R R3, SR_TID.X ;  /* 0x0000000000037919 */ /* 0x000e220000002100 */
[----:B------:R-:W1:Y:S01]  /*0040*/  LDCU UR5, c[0x0][0x390] ;  /* 0x00007200ff0577ac */ /* 0x000e620008000800 */
[----:B0-----:R-:W-:-:S03]  /*0050*/  IMAD R0, R0, UR4, R3 ;  /* 0x0000000400007c24 */ /* 0x001fc6000f8e0203 */
[----:B------:R-:W-:Y:S02]  /*0060*/  BAR.SYNC.DEFER_BLOCKING 0x0 ;  /* 0x0000000000007b1d */ /* 0x000fe40000010000 */
[----:B-1----:R-:W-:-:S13]  /*0070*/  ISETP.GE.AND P0, PT, R0, UR5, PT ;  /* 0x0000000500007c0c */ /* 0x002fda000bf06270 */
[----:B------:R-:W-:Y:S05]  /*0080*/  @P0 EXIT ;  /* 0x000000000000094d */ /* 0x000fea0003800000 */
[----:B------:R-:W0:Y:S01]  /*0090*/  LDC.64 R4, c[0x0][0x388] ;  /* 0x0000e200ff047b82 */ /* 0x000e220000000a00 */
[----:B------:R-:W1:Y:S01]  /*00a0*/  LDCU UR5, c[0x0][0x370] ;  /* 0x00006e00ff0577ac */ /* 0x000e620008000800 */
[----:B------:R-:W2:Y:S06]  /*00b0*/  LDCU.64 UR6, c[0x0][0x358] ;  /* 0x00006b00ff0677ac */ /* 0x000eac0008000a00 */
[----:B------:R-:W3:Y:S01]  /*00c0*/  LDC.64 R6, c[0x0][0x380] ;  /* 0x0000e000ff067b82 */ /* 0x000ee20000000a00 */
[----:B------:R-:W4:Y:S01]  /*00d0*/  LDCU UR8, c[0x0][0x390] ;  /* 0x00007200ff0877ac */ /* 0x000f220008000800 */
[----:B-1----:R-:W-:-:S12]  /*00e0*/  UIMAD UR4, UR4, UR5, URZ ;  /* 0x00000005040472a4 */ /* 0x002fd8000f8e02ff */
.L_x_2:
[----:B0-----:R-:W-:-:S05]  /*00f0*/  IMAD.WIDE R8, R0, 0x4, R4 ;  /* 0x0000000400087825 */ /* 0x001fca00078e0204 */
[----:B--2---:R-:W2:Y:S01]  /*0100*/  LDG.E R2, desc[UR6][R8.64] ;  /* 0x0000000608027981 */ /* 0x004ea2000c1e1900 */
[----:B------:R-:W-:Y:S01]  /*0110*/  BSSY.RECONVERGENT B0, `(.L_x_0) ;  /* 0x000000b000007945 */ /* 0x000fe20003800200 */
[----:B--2---:R-:W-:-:S13]  /*0120*/  ISETP.NE.AND P0, PT, R2, -0x1, PT ;  /* 0xffffffff0200780c */ /* 0x004fda0003f05270 */
[----:B------:R-:W-:Y:S05]  /*0130*/  @P0 BRA `(.L_x_1) ;  /* 0x0000000000200947 */ /* 0x000fea0003800000 */
[----:B---3--:R-:W-:-:S05]  /*0140*/  IMAD.WIDE R2, R0, 0x4, R6 ;  /* 0x0000000400027825 */ /* 0x008fca00078e0206 */
[----:B------:R-:W2:Y:S02]  /*0150*/  LDG.E R11, desc[UR6][R2.64] ;  /* 0x00000006020b7981 */ /* 0x000ea4000c1e1900 */
[----:B--2---:R-:W-:-:S13]  /*0160*/  ISETP.NE.AND P0, PT, R11, -0x1, PT ;  /* 0xffffffff0b00780c */ /* 0x004fda0003f05270 */
[----:B------:R-:W-:Y:S05]  /*0170*/  @!P0 BRA `(.L_x_1) ;  /* 0x0000000000108947 */ /* 0x000fea0003800000 */
[----:B------:R-:W-:-:S06]  /*0180*/  IMAD.WIDE R2, R11, 0x4, R6 ;  /* 0x000000040b027825 */ /* 0x000fcc00078e0206 */
[----:B------:R-:W2:Y:S02]  /*0190*/  LDG.E R3, desc[UR6][R2.64] ;  /* 0x0000000602037981 */ /* 0x000ea4000c1e1900 */
[----:B--2---:R-:W-:-:S13]  /*01a0*/  ISETP.NE.AND P0, PT, R3, R0, PT ;  /* 0x000000000300720c */ /* 0x004fda0003f05270 */
[----:B------:R0:W-:Y:S02]  /*01b0*/  @!P0 STG.E desc[UR6][R8.64], R11 ;  /* 0x0000000b08008986 */ /* 0x0001e4000c101906 */
.L_x_1:
[----:B----4-:R-:W-:Y:S05]  /*01c0*/  BSYNC.RECONVERGENT B0 ;  /* 0x0000000000007941 */ /* 0x010fea0003800200 */
.L_x_0:
[----:B------:R-:W-:-:S04]  /*01d0*/  IADD3 R0, PT, PT, R0, UR4, RZ ;  /* 0x0000000400007c10 */ /* 0x000fc8000fffe0ff */
[----:B------:R-:W-:-:S13]  /*01e0*/  ISETP.GE.AND P0, PT, R0, UR8, PT ;  /* 0x0000000800007c0c */ /* 0x000fda000bf06270 */
[----:B------:R-:W-:Y:S05]  /*01f0*/  @!P0 BRA `(.L_x_2) ;  /* 0xfffffffc00bc8947 */ /* 0x000fea000383ffff */
[----:B------:R-:W-:Y:S05]  /*0200*/  EXIT ;  /* 0x000000000000794d */ /* 0x000fea0003800000 */
.L_x_3:
[----:B------:R-:W-:-:S00]  /*0210*/  BRA `(.L_x_3) ;  /* 0xfffffffc00fc7947 */ /* 0x000fc0000383ffff */
[----:B------:R-:W-:-:S00]  /*0220*/  NOP ;  /* 0x0000000000007918 */ /* 0x000fc00000000000 */
        /* <DEDUP_REMOVED lines=13> */
.L_x_4:


//--------------------- .nv.shared.reserved.0     --------------------------
	.section	.nv.shared.reserved.0,"aw",@nobits
	.weak		__nv_reservedSMEM_offset_0_alias
	.size		__nv_reservedSMEM_offset_0_alias, 0, 64
	.other		__nv_reservedSMEM_offset_0_alias,@"STO_CUDA_RESERVED_SHARED STV_DEFAULT"
__nv_reservedSMEM_offset_0_alias:
	.zero		0
	.zero		64


//--------------------- .nv.constant0._Z21check_handshaking_gpuPiS_i --------------------------
	.section	.nv.constant0._Z21check_handshaking_gpuPiS_i,"a",@progbits
	.sectionflags	@""
	.align	4
.nv.constant0._Z21check_handshaking_gpuPiS_i:
	.zero		916


//--------------------- SYMBOLS --------------------------

	.type		.nv.reservedSmem.offset0,@object
	.size		.nv.reservedSmem.offset0,0x4
